//
// Generated by NVIDIA NVVM Compiler
//
// Compiler Build ID: CL-36424714
// Cuda compilation tools, release 13.0, V13.0.88
// Based on NVVM 20.0.0
//

.version 9.0
.target sm_100
.address_size 64

	// .globl	_Z16matrixMul_kerneliPfS_S_

.visible .entry _Z16matrixMul_kerneliPfS_S_(
	.param .u32 _Z16matrixMul_kerneliPfS_S__param_0,
	.param .u64 .ptr .align 1 _Z16matrixMul_kerneliPfS_S__param_1,
	.param .u64 .ptr .align 1 _Z16matrixMul_kerneliPfS_S__param_2,
	.param .u64 .ptr .align 1 _Z16matrixMul_kerneliPfS_S__param_3
)
{
	.reg .pred 	%p<12>;
	.reg .b32 	%r<44>;
	.reg .b32 	%f<67>;
	.reg .b64 	%rd<49>;

	ld.param.u32 	%r24, [_Z16matrixMul_kerneliPfS_S__param_0];
	ld.param.u64 	%rd5, [_Z16matrixMul_kerneliPfS_S__param_1];
	ld.param.u64 	%rd6, [_Z16matrixMul_kerneliPfS_S__param_2];
	ld.param.u64 	%rd4, [_Z16matrixMul_kerneliPfS_S__param_3];
	cvta.to.global.u64 	%rd1, %rd6;
	cvta.to.global.u64 	%rd2, %rd5;
	mov.u32 	%r25, %ctaid.x;
	mov.u32 	%r26, %ntid.x;
	mov.u32 	%r27, %tid.x;
	mad.lo.s32 	%r1, %r25, %r26, %r27;
	setp.ge.s32 	%p1, %r1, %r24;
	setp.lt.s32 	%p2, %r24, 1;
	or.pred  	%p3, %p1, %p2;
	@%p3 bra 	$L__BB0_14;
	add.s32 	%r2, %r24, -1;
	and.b32  	%r3, %r24, 7;
	add.s32 	%r4, %r3, -1;
	and.b32  	%r5, %r24, 3;
	and.b32  	%r6, %r24, 2147483640;
	and.b32  	%r7, %r24, 1;
	neg.s32 	%r8, %r6;
	shl.b32 	%r9, %r24, 3;
	cvta.to.global.u64 	%rd3, %rd4;
	mov.b32 	%r37, 0;
	mul.wide.u32 	%rd41, %r24, 4;
$L__BB0_2:
	setp.lt.u32 	%p4, %r2, 7;
	mul.lo.s32 	%r11, %r37, %r24;
	mov.f32 	%f66, 0f00000000;
	mov.b32 	%r42, 0;
	@%p4 bra 	$L__BB0_5;
	mov.f32 	%f66, 0f00000000;
	mov.u32 	%r38, %r11;
	mov.u32 	%r39, %r1;
	mov.u32 	%r40, %r8;
$L__BB0_4:
	.pragma "nounroll";
	mul.wide.u32 	%rd7, %r38, 4;
	add.s64 	%rd8, %rd2, %rd7;
	ld.global.f32 	%f16, [%rd8];
	mul.wide.s32 	%rd9, %r39, 4;
	add.s64 	%rd10, %rd1, %rd9;
	ld.global.f32 	%f17, [%rd10];
	fma.rn.f32 	%f18, %f16, %f17, %f66;
	ld.global.f32 	%f19, [%rd8+4];
	mul.wide.u32 	%rd11, %r24, 4;
	add.s64 	%rd12, %rd10, %rd11;
	ld.global.f32 	%f20, [%rd12];
	fma.rn.f32 	%f21, %f19, %f20, %f18;
	ld.global.f32 	%f22, [%rd8+8];
	add.s64 	%rd13, %rd12, %rd11;
	ld.global.f32 	%f23, [%rd13];
	fma.rn.f32 	%f24, %f22, %f23, %f21;
	ld.global.f32 	%f25, [%rd8+12];
	add.s64 	%rd14, %rd13, %rd11;
	ld.global.f32 	%f26, [%rd14];
	fma.rn.f32 	%f27, %f25, %f26, %f24;
	ld.global.f32 	%f28, [%rd8+16];
	add.s64 	%rd15, %rd14, %rd11;
	ld.global.f32 	%f29, [%rd15];
	fma.rn.f32 	%f30, %f28, %f29, %f27;
	ld.global.f32 	%f31, [%rd8+20];
	add.s64 	%rd16, %rd15, %rd11;
	ld.global.f32 	%f32, [%rd16];
	fma.rn.f32 	%f33, %f31, %f32, %f30;
	ld.global.f32 	%f34, [%rd8+24];
	add.s64 	%rd17, %rd16, %rd11;
	ld.global.f32 	%f35, [%rd17];
	fma.rn.f32 	%f36, %f34, %f35, %f33;
	ld.global.f32 	%f37, [%rd8+28];
	add.s64 	%rd18, %rd17, %rd11;
	ld.global.f32 	%f38, [%rd18];
	fma.rn.f32 	%f66, %f37, %f38, %f36;
	add.s32 	%r40, %r40, 8;
	add.s32 	%r39, %r39, %r9;
	add.s32 	%r38, %r38, 8;
	setp.ne.s32 	%p5, %r40, 0;
	mov.u32 	%r42, %r6;
	@%p5 bra 	$L__BB0_4;
$L__BB0_5:
	setp.eq.s32 	%p6, %r3, 0;
	@%p6 bra 	$L__BB0_13;
	setp.lt.u32 	%p7, %r4, 3;
	@%p7 bra 	$L__BB0_8;
	add.s32 	%r30, %r42, %r11;
	mul.wide.u32 	%rd19, %r30, 4;
	add.s64 	%rd20, %rd2, %rd19;
	ld.global.f32 	%f40, [%rd20];
	mad.lo.s32 	%r31, %r42, %r24, %r1;
	mul.wide.s32 	%rd21, %r31, 4;
	add.s64 	%rd22, %rd1, %rd21;
	ld.global.f32 	%f41, [%rd22];
	fma.rn.f32 	%f42, %f40, %f41, %f66;
	cvt.u64.u32 	%rd23, %r11;
	cvt.u64.u32 	%rd24, %r42;
	add.s64 	%rd25, %rd24, %rd23;
	shl.b64 	%rd26, %rd25, 2;
	add.s64 	%rd27, %rd2, %rd26;
	ld.global.f32 	%f43, [%rd27+4];
	add.s64 	%rd29, %rd22, %rd41;
	ld.global.f32 	%f44, [%rd29];
	fma.rn.f32 	%f45, %f43, %f44, %f42;
	ld.global.f32 	%f46, [%rd27+8];
	add.s64 	%rd30, %rd29, %rd41;
	ld.global.f32 	%f47, [%rd30];
	fma.rn.f32 	%f48, %f46, %f47, %f45;
	ld.global.f32 	%f49, [%rd27+12];
	add.s64 	%rd31, %rd30, %rd41;
	ld.global.f32 	%f50, [%rd31];
	fma.rn.f32 	%f66, %f49, %f50, %f48;
	add.s32 	%r42, %r42, 4;
$L__BB0_8:
	setp.eq.s32 	%p8, %r5, 0;
	@%p8 bra 	$L__BB0_13;
	setp.eq.s32 	%p9, %r5, 1;
	@%p9 bra 	$L__BB0_11;
	add.s32 	%r32, %r42, %r11;
	mul.wide.u32 	%rd32, %r32, 4;
	add.s64 	%rd33, %rd2, %rd32;
	ld.global.f32 	%f52, [%rd33];
	mad.lo.s32 	%r33, %r42, %r24, %r1;
	mul.wide.s32 	%rd34, %r33, 4;
	add.s64 	%rd35, %rd1, %rd34;
	ld.global.f32 	%f53, [%rd35];
	fma.rn.f32 	%f54, %f52, %f53, %f66;
	cvt.u64.u32 	%rd36, %r11;
	cvt.u64.u32 	%rd37, %r42;
	add.s64 	%rd38, %rd37, %rd36;
	shl.b64 	%rd39, %rd38, 2;
	add.s64 	%rd40, %rd2, %rd39;
	ld.global.f32 	%f55, [%rd40+4];
	add.s64 	%rd42, %rd35, %rd41;
	ld.global.f32 	%f56, [%rd42];
	fma.rn.f32 	%f66, %f55, %f56, %f54;
	add.s32 	%r42, %r42, 2;
$L__BB0_11:
	setp.eq.s32 	%p10, %r7, 0;
	@%p10 bra 	$L__BB0_13;
	add.s32 	%r34, %r42, %r11;
	mul.wide.u32 	%rd43, %r34, 4;
	add.s64 	%rd44, %rd2, %rd43;
	ld.global.f32 	%f57, [%rd44];
	mad.lo.s32 	%r35, %r42, %r24, %r1;
	mul.wide.s32 	%rd45, %r35, 4;
	add.s64 	%rd46, %rd1, %rd45;
	ld.global.f32 	%f58, [%rd46];
	fma.rn.f32 	%f66, %f57, %f58, %f66;
$L__BB0_13:
	add.s32 	%r36, %r11, %r1;
	mul.wide.s32 	%rd47, %r36, 4;
	add.s64 	%rd48, %rd3, %rd47;
	st.global.f32 	[%rd48], %f66;
	add.s32 	%r37, %r37, 1;
	setp.ne.s32 	%p11, %r37, %r24;
	@%p11 bra 	$L__BB0_2;
$L__BB0_14:
	ret;

}


// ===== COMPILED SASS (sm_100) =====

	.target	sm_100

	.elftype	@"ET_EXEC"


//--------------------- .note.nv.tkinfo           --------------------------
	.section	.note.nv.tkinfo,"",@"SHT_NOTE"
	.sectionflags	@"SHF_NOTE_NV_TKINFO"
	.tkinfo
        /*0018*/ 	.word	0x00000002
        /*0030*/ 	.string	""
        /*0030*/ 	.string	"ptxas"
        /*0030*/ 	.string	"Cuda compilation tools, release 13.0, V13.0.88"
        /*0030*/ 	.string	"Build cuda_13.0.r13.0/compiler.36424714_0"
        /*0030*/ 	.string	"-arch sm_100 -m 64 "



//--------------------- .note.nv.cuinfo           --------------------------
	.section	.note.nv.cuinfo,"",@"SHT_NOTE"
	.sectionflags	@"SHF_NOTE_NV_CUINFO"
        /*0018*/ 	.short	0x0002
        /*001a*/ 	.short	0x0064
        /*001c*/ 	.short	0x0082
	.zero		2


//--------------------- .nv.info                  --------------------------
	.section	.nv.info,"",@"SHT_CUDA_INFO"
	.align	4


	//----- nvinfo : EIATTR_REGCOUNT
	.align		4
        /*0000*/ 	.byte	0x04, 0x2f
        /*0002*/ 	.short	(.L_1 - .L_0)
	.align		4
.L_0:
        /*0004*/ 	.word	index@(_Z16matrixMul_kerneliPfS_S_)
        /*0008*/ 	.word	0x00000020


	//----- nvinfo : EIATTR_FRAME_SIZE
	.align		4
.L_1:
        /*000c*/ 	.byte	0x04, 0x11
        /*000e*/ 	.short	(.L_3 - .L_2)
	.align		4
.L_2:
        /*0010*/ 	.word	index@(_Z16matrixMul_kerneliPfS_S_)
        /*0014*/ 	.word	0x00000000


	//----- nvinfo : EIATTR_MIN_STACK_SIZE
	.align		4
.L_3:
        /*0018*/ 	.byte	0x04, 0x12
        /*001a*/ 	.short	(.L_5 - .L_4)
	.align		4
.L_4:
        /*001c*/ 	.word	index@(_Z16matrixMul_kerneliPfS_S_)
        /*0020*/ 	.word	0x00000000
.L_5:


//--------------------- .nv.compat                --------------------------
	.section	.nv.compat,"",@"SHT_CUDA_COMPAT_INFO"
	.align	4
        /*0000*/ 	.byte	0x02, 0x09, 0x00, 0x00, 0x02, 0x02, 0x01, 0x00, 0x02, 0x05, 0x05, 0x00, 0x03, 0x07, 0x01, 0x01
        /*0010*/ 	.byte	0x02, 0x03, 0x00, 0x00, 0x02, 0x06, 0x01, 0x00, 0x04, 0x0b, 0x08, 0x00, 0x09, 0x00, 0x00, 0x00
        /*0020*/ 	.byte	0x00, 0x00, 0x00, 0x00


//--------------------- .nv.info._Z16matrixMul_kerneliPfS_S_ --------------------------
	.section	.nv.info._Z16matrixMul_kerneliPfS_S_,"",@"SHT_CUDA_INFO"
	.sectionflags	@""
	.align	4


	//----- nvinfo : EIATTR_CUDA_API_VERSION
	.align		4
        /*0000*/ 	.byte	0x04, 0x37
        /*0002*/ 	.short	(.L_7 - .L_6)
.L_6:
        /*0004*/ 	.word	0x00000082


	//----- nvinfo : EIATTR_KPARAM_INFO
	.align		4
.L_7:
        /*0008*/ 	.byte	0x04, 0x17
        /*000a*/ 	.short	(.L_9 - .L_8)
.L_8:
        /*000c*/ 	.word	0x00000000
        /*0010*/ 	.short	0x0003
        /*0012*/ 	.short	0x0018
        /*0014*/ 	.byte	0x00, 0xf5, 0x21, 0x00


	//----- nvinfo : EIATTR_KPARAM_INFO
	.align		4
.L_9:
        /*0018*/ 	.byte	0x04, 0x17
        /*001a*/ 	.short	(.L_11 - .L_10)
.L_10:
        /*001c*/ 	.word	0x00000000
        /*0020*/ 	.short	0x0002
        /*0022*/ 	.short	0x0010
        /*0024*/ 	.byte	0x00, 0xf5, 0x21, 0x00


	//----- nvinfo : EIATTR_KPARAM_INFO
	.align		4
.L_11:
        /*0028*/ 	.byte	0x04, 0x17
        /*002a*/ 	.short	(.L_13 - .L_12)
.L_12:
        /*002c*/ 	.word	0x00000000
        /*0030*/ 	.short	0x0001
        /*0032*/ 	.short	0x0008
        /*0034*/ 	.byte	0x00, 0xf5, 0x21, 0x00


	//----- nvinfo : EIATTR_KPARAM_INFO
	.align		4
.L_13:
        /*0038*/ 	.byte	0x04, 0x17
        /*003a*/ 	.short	(.L_15 - .L_14)
.L_14:
        /*003c*/ 	.word	0x00000000
        /*0040*/ 	.short	0x0000
        /*0042*/ 	.short	0x0000
        /*0044*/ 	.byte	0x00, 0xf0, 0x11, 0x00


	//----- nvinfo : EIATTR_SPARSE_MMA_MASK
	.align		4
.L_15:
        /*0048*/ 	.byte	0x03, 0x50
        /*004a*/ 	.short	0x0000


	//----- nvinfo : EIATTR_MAXREG_COUNT
	.align		4
        /*004c*/ 	.byte	0x03, 0x1b
        /*004e*/ 	.short	0x00ff


	//----- nvinfo : EIATTR_MERCURY_ISA_VERSION
	.align		4
        /*0050*/ 	.byte	0x03, 0x5f
        /*0052*/ 	.short	0x0101


	//----- nvinfo : EIATTR_VRC_CTA_INIT_COUNT
	.align		4
        /*0054*/ 	.byte	0x02, 0x4a
	.zero		1
	.zero		1


	//----- nvinfo : EIATTR_EXIT_INSTR_OFFSETS
	.align		4
        /*0058*/ 	.byte	0x04, 0x1c
        /*005a*/ 	.short	(.L_17 - .L_16)


	//   ....[0]....
.L_16:
        /*005c*/ 	.word	0x00000080


	//   ....[1]....
        /*0060*/ 	.word	0x000008a0


	//----- nvinfo : EIATTR_CBANK_PARAM_SIZE
	.align		4
.L_17:
        /*0064*/ 	.byte	0x03, 0x19
        /*0066*/ 	.short	0x0020


	//----- nvinfo : EIATTR_PARAM_CBANK
	.align		4
        /*0068*/ 	.byte	0x04, 0x0a
        /*006a*/ 	.short	(.L_19 - .L_18)
	.align		4
.L_18:
        /*006c*/ 	.word	index@(.nv.constant0._Z16matrixMul_kerneliPfS_S_)
        /*0070*/ 	.short	0x0380
        /*0072*/ 	.short	0x0020


	//----- nvinfo : EIATTR_SW_WAR
	.align		4
.L_19:
        /*0074*/ 	.byte	0x04, 0x36
        /*0076*/ 	.short	(.L_21 - .L_20)
.L_20:
        /*0078*/ 	.word	0x00000008
.L_21:


//--------------------- .nv.callgraph             --------------------------
	.section	.nv.callgraph,"",@"SHT_CUDA_CALLGRAPH"
	.align	4
	.sectionentsize	8
	.align		4
        /*0000*/ 	.word	0x00000000
	.align		4
        /*0004*/ 	.word	0xffffffff
	.align		4
        /*0008*/ 	.word	0x00000000
	.align		4
        /*000c*/ 	.word	0xfffffffe
	.align		4
        /*0010*/ 	.word	0x00000000
	.align		4
        /*0014*/ 	.word	0xfffffffd
	.align		4
        /*0018*/ 	.word	0x00000000
	.align		4
        /*001c*/ 	.word	0xfffffffc


//--------------------- .text._Z16matrixMul_kerneliPfS_S_ --------------------------
	.section	.text._Z16matrixMul_kerneliPfS_S_,"ax",@progbits
	.align	128
        .global         _Z16matrixMul_kerneliPfS_S_
        .type           _Z16matrixMul_kerneliPfS_S_,@function
        .size           _Z16matrixMul_kerneliPfS_S_,(.L_x_6 - _Z16matrixMul_kerneliPfS_S_)
        .other          _Z16matrixMul_kerneliPfS_S_,@"STO_CUDA_ENTRY STV_DEFAULT"
_Z16matrixMul_kerneliPfS_S_:
.text._Z16matrixMul_kerneliPfS_S_:
[----:B------:R-:W-:Y:S01]  /*0000*/  LDC R1, c[0x0][0x37c] ;  /* 0x0000df00ff017b82 */ /* 0x000fe20000000800 */
[----:B------:R-:W0:Y:S07]  /*0010*/  S2R R3, SR_TID.X ;  /* 0x0000000000037919 */ /* 0x000e2e0000002100 */
[----:B------:R-:W0:Y:S08]  /*0020*/  S2UR UR4, SR_CTAID.X ;  /* 0x00000000000479c3 */ /* 0x000e300000002500 */
[----:B------:R-:W0:Y:S08]  /*0030*/  LDC R0, c[0x0][0x360] ;  /* 0x0000d800ff007b82 */ /* 0x000e300000000800 */
[----:B------:R-:W1:Y:S01]  /*0040*/  LDC R5, c[0x0][0x380] ;  /* 0x0000e000ff057b82 */ /* 0x000e620000000800 */
[----:B0-----:R-:W-:Y:S01]  /*0050*/  IMAD R0, R0, UR4, R3 ;  /* 0x0000000400007c24 */ /* 0x001fe2000f8e0203 */
[----:B-1----:R-:W-:-:S04]  /*0060*/  ISETP.GE.AND P0, PT, R5, 0x1, PT ;  /* 0x000000010500780c */ /* 0x002fc80003f06270 */
[----:B------:R-:W-:-:S13]  /*0070*/  ISETP.GE.OR P0, PT, R0, R5, !P0 ;  /* 0x000000050000720c */ /* 0x000fda0004706670 */
[----:B------:R-:W-:Y:S05]  /*0080*/  @P0 EXIT ;  /* 0x000000000000094d */ /* 0x000fea0003800000 */
[C---:B------:R-:W-:Y:S01]  /*0090*/  LOP3.LUT R2, R5.reuse, 0x7, RZ, 0xc0, !PT ;  /* 0x0000000705027812 */ /* 0x040fe200078ec0ff */
[----:B------:R-:W0:Y:S01]  /*00a0*/  LDCU.64 UR4, c[0x0][0x358] ;  /* 0x00006b00ff0477ac */ /* 0x000e220008000a00 */
[----:B------:R-:W-:Y:S02]  /*00b0*/  IADD3 R3, PT, PT, R5, -0x1, RZ ;  /* 0xffffffff05037810 */ /* 0x000fe40007ffe0ff */
[----:B------:R-:W-:Y:S02]  /*00c0*/  IADD3 R4, PT, PT, R2, -0x1, RZ ;  /* 0xffffffff02047810 */ /* 0x000fe40007ffe0ff */
[----:B------:R-:W-:Y:S02]  /*00d0*/  ISETP.GE.U32.AND P0, PT, R3, 0x7, PT ;  /* 0x000000070300780c */ /* 0x000fe40003f06070 */
[----:B------:R-:W-:Y:S02]  /*00e0*/  ISETP.GE.U32.AND P1, PT, R4, 0x3, PT ;  /* 0x000000030400780c */ /* 0x000fe40003f26070 */
[----:B------:R-:W-:-:S02]  /*00f0*/  LOP3.LUT R3, R5, 0x7ffffff8, RZ, 0xc0, !PT ;  /* 0x7ffffff805037812 */ /* 0x000fc400078ec0ff */
[----:B------:R-:W-:Y:S01]  /*0100*/  LOP3.LUT R4, R5, 0x3, RZ, 0xc0, !PT ;  /* 0x0000000305047812 */ /* 0x000fe200078ec0ff */
[----:B------:R-:W-:Y:S01]  /*0110*/  HFMA2 R5, -RZ, RZ, 0, 0 ;  /* 0x00000000ff057431 */ /* 0x000fe200000001ff */
[----:B------:R-:W-:-:S07]  /*0120*/  IADD3 R6, PT, PT, -R3, RZ, RZ ;  /* 0x000000ff03067210 */ /* 0x000fce0007ffe1ff */
.L_x_4:
[----:B-1----:R-:W1:Y:S01]  /*0130*/  LDC R7, c[0x0][0x380] ;  /* 0x0000e000ff077b82 */ /* 0x002e620000000800 */
[----:B------:R-:W-:Y:S02]  /*0140*/  MOV R20, RZ ;  /* 0x000000ff00147202 */ /* 0x000fe40000000f00 */
[----:B------:R-:W-:Y:S01]  /*0150*/  MOV R8, RZ ;  /* 0x000000ff00087202 */ /* 0x000fe20000000f00 */
[C---:B-1----:R-:W-:Y:S01]  /*0160*/  IMAD R9, R5.reuse, R7, RZ ;  /* 0x0000000705097224 */ /* 0x042fe200078e02ff */
[----:B------:R-:W-:-:S04]  /*0170*/  IADD3 R5, PT, PT, R5, 0x1, RZ ;  /* 0x0000000105057810 */ /* 0x000fc80007ffe0ff */
[----:B------:R-:W-:Y:S01]  /*0180*/  ISETP.NE.AND P2, PT, R5, R7, PT ;  /* 0x000000070500720c */ /* 0x000fe20003f45270 */
[----:B------:R-:W-:-:S12]  /*0190*/  @!P0 BRA `(.L_x_0) ;  /* 0x0000000000b48947 */ /* 0x000fd80003800000 */
[----:B------:R-:W-:Y:S02]  /*01a0*/  MOV R20, RZ ;  /* 0x000000ff00147202 */ /* 0x000fe40000000f00 */
[----:B------:R-:W-:Y:S02]  /*01b0*/  MOV R23, R9 ;  /* 0x0000000900177202 */ /* 0x000fe40000000f00 */
[----:B------:R-:W-:Y:S02]  /*01c0*/  MOV R22, R0 ;  /* 0x0000000000167202 */ /* 0x000fe40000000f00 */
[----:B------:R-:W-:-:S07]  /*01d0*/  MOV R24, R6 ;  /* 0x0000000600187202 */ /* 0x000fce0000000f00 */
.L_x_1:
[----:B------:R-:W1:Y:S08]  /*01e0*/  LDC.64 R18, c[0x0][0x390] ;  /* 0x0000e400ff127b82 */ /* 0x000e700000000a00 */
[----:B------:R-:W2:Y:S01]  /*01f0*/  LDC.64 R10, c[0x0][0x388] ;  /* 0x0000e200ff0a7b82 */ /* 0x000ea20000000a00 */
[----:B-1----:R-:W-:-:S05]  /*0200*/  IMAD.WIDE R18, R22, 0x4, R18 ;  /* 0x0000000416127825 */ /* 0x002fca00078e0212 */
[----:B0-----:R0:W3:Y:S01]  /*0210*/  LDG.E R29, desc[UR4][R18.64] ;  /* 0x00000004121d7981 */ /* 0x0010e2000c1e1900 */
[----:B--2---:R-:W-:-:S04]  /*0220*/  IMAD.WIDE.U32 R10, R23, 0x4, R10 ;  /* 0x00000004170a7825 */ /* 0x004fc800078e000a */
[C---:B------:R-:W-:Y:S01]  /*0230*/  IMAD.WIDE.U32 R26, R7.reuse, 0x4, R18 ;  /* 0x00000004071a7825 */ /* 0x040fe200078e0012 */
[----:B------:R-:W3:Y:S04]  /*0240*/  LDG.E R25, desc[UR4][R10.64] ;  /* 0x000000040a197981 */ /* 0x000ee8000c1e1900 */
[----:B------:R-:W2:Y:S04]  /*0250*/  LDG.E R21, desc[UR4][R10.64+0x4] ;  /* 0x000004040a157981 */ /* 0x000ea8000c1e1900 */
[----:B------:R-:W2:Y:S01]  /*0260*/  LDG.E R28, desc[UR4][R26.64] ;  /* 0x000000041a1c7981 */ /* 0x000ea2000c1e1900 */
[----:B------:R-:W-:-:S03]  /*0270*/  IMAD.WIDE.U32 R16, R7, 0x4, R26 ;  /* 0x0000000407107825 */ /* 0x000fc600078e001a */
[----:B------:R-:W4:Y:S01]  /*0280*/  LDG.E R8, desc[UR4][R10.64+0x8] ;  /* 0x000008040a087981 */ /* 0x000f22000c1e1900 */
[----:B------:R-:W-:-:S03]  /*0290*/  IMAD.WIDE.U32 R14, R7, 0x4, R16 ;  /* 0x00000004070e7825 */ /* 0x000fc600078e0010 */
[----:B------:R-:W4:Y:S01]  /*02a0*/  LDG.E R17, desc[UR4][R16.64] ;  /* 0x0000000410117981 */ /* 0x000f22000c1e1900 */
[----:B------:R-:W-:-:S04]  /*02b0*/  IMAD.WIDE.U32 R12, R7, 0x4, R14 ;  /* 0x00000004070c7825 */ /* 0x000fc800078e000e */
[----:B0-----:R-:W-:Y:S01]  /*02c0*/  IMAD.WIDE.U32 R18, R7, 0x4, R12 ;  /* 0x0000000407127825 */ /* 0x001fe200078e000c */
[----:B------:R0:W5:Y:S04]  /*02d0*/  LDG.E R16, desc[UR4][R14.64] ;  /* 0x000000040e107981 */ /* 0x000168000c1e1900 */
[----:B------:R-:W5:Y:S04]  /*02e0*/  LDG.E R12, desc[UR4][R12.64] ;  /* 0x000000040c0c7981 */ /* 0x000f68000c1e1900 */
[----:B------:R-:W5:Y:S01]  /*02f0*/  LDG.E R13, desc[UR4][R10.64+0x18] ;  /* 0x000018040a0d7981 */ /* 0x000f62000c1e1900 */
[----:B---3--:R-:W-:-:S03]  /*0300*/  FFMA R20, R25, R29, R20 ;  /* 0x0000001d19147223 */ /* 0x008fc60000000014 */
[----:B------:R-:W5:Y:S04]  /*0310*/  LDG.E R25, desc[UR4][R10.64+0xc] ;  /* 0x00000c040a197981 */ /* 0x000f68000c1e1900 */
[----:B------:R-:W3:Y:S01]  /*0320*/  LDG.E R29, desc[UR4][R10.64+0x10] ;  /* 0x000010040a1d7981 */ /* 0x000ee2000c1e1900 */
[----:B--2---:R-:W-:Y:S01]  /*0330*/  FFMA R27, R21, R28, R20 ;  /* 0x0000001c151b7223 */ /* 0x004fe20000000014 */
[C---:B------:R-:W-:Y:S02]  /*0340*/  IMAD.WIDE.U32 R20, R7.reuse, 0x4, R18 ;  /* 0x0000000407147825 */ /* 0x040fe400078e0012 */
[----:B------:R-:W2:Y:S04]  /*0350*/  LDG.E R28, desc[UR4][R10.64+0x14] ;  /* 0x000014040a1c7981 */ /* 0x000ea8000c1e1900 */
[----:B------:R-:W2:Y:S01]  /*0360*/  LDG.E R19, desc[UR4][R18.64] ;  /* 0x0000000412137981 */ /* 0x000ea2000c1e1900 */
[----:B0-----:R-:W-:-:S03]  /*0370*/  IMAD.WIDE.U32 R14, R7, 0x4, R20 ;  /* 0x00000004070e7825 */ /* 0x001fc600078e0014 */
[----:B------:R-:W2:Y:S04]  /*0380*/  LDG.E R26, desc[UR4][R20.64] ;  /* 0x00000004141a7981 */ /* 0x000ea8000c1e1900 */
[----:B------:R-:W2:Y:S04]  /*0390*/  LDG.E R14, desc[UR4][R14.64] ;  /* 0x000000040e0e7981 */ /* 0x000ea8000c1e1900 */
[----:B------:R-:W2:Y:S01]  /*03a0*/  LDG.E R20, desc[UR4][R10.64+0x1c] ;  /* 0x00001c040a147981 */ /* 0x000ea2000c1e1900 */
[----:B----4-:R-:W-:Y:S01]  /*03b0*/  FFMA R8, R8, R17, R27 ;  /* 0x0000001108087223 */ /* 0x010fe2000000001b */
[----:B------:R-:W-:-:S04]  /*03c0*/  IADD3 R24, PT, PT, R24, 0x8, RZ ;  /* 0x0000000818187810 */ /* 0x000fc80007ffe0ff */
[----:B------:R-:W-:Y:S02]  /*03d0*/  ISETP.NE.AND P3, PT, R24, RZ, PT ;  /* 0x000000ff1800720c */ /* 0x000fe40003f65270 */
[----:B------:R-:W-:Y:S02]  /*03e0*/  IADD3 R23, PT, PT, R23, 0x8, RZ ;  /* 0x0000000817177810 */ /* 0x000fe40007ffe0ff */
[----:B------:R-:W-:Y:S01]  /*03f0*/  LEA R22, R7, R22, 0x3 ;  /* 0x0000001607167211 */ /* 0x000fe200078e18ff */
[----:B-----5:R-:W-:-:S04]  /*0400*/  FFMA R8, R25, R16, R8 ;  /* 0x0000001019087223 */ /* 0x020fc80000000008 */
[----:B---3--:R-:W-:-:S04]  /*0410*/  FFMA R29, R29, R12, R8 ;  /* 0x0000000c1d1d7223 */ /* 0x008fc80000000008 */
[----:B--2---:R-:W-:-:S04]  /*0420*/  FFMA R28, R28, R19, R29 ;  /* 0x000000131c1c7223 */ /* 0x004fc8000000001d */
[----:B------:R-:W-:-:S04]  /*0430*/  FFMA R13, R13, R26, R28 ;  /* 0x0000001a0d0d7223 */ /* 0x000fc8000000001c */
[----:B------:R-:W-:Y:S01]  /*0440*/  FFMA R20, R20, R14, R13 ;  /* 0x0000000e14147223 */ /* 0x000fe2000000000d */
[----:B------:R-:W-:Y:S06]  /*0450*/  @P3 BRA `(.L_x_1) ;  /* 0xfffffffc00603947 */ /* 0x000fec000383ffff */
[----:B------:R-:W-:-:S07]  /*0460*/  MOV R8, R3 ;  /* 0x0000000300087202 */ /* 0x000fce0000000f00 */
.L_x_0:
[----:B------:R-:W-:-:S13]  /*0470*/  ISETP.NE.AND P3, PT, R2, RZ, PT ;  /* 0x000000ff0200720c */ /* 0x000fda0003f65270 */
[----:B------:R-:W-:Y:S05]  /*0480*/  @!P3 BRA `(.L_x_2) ;  /* 0x0000000000f0b947 */ /* 0x000fea0003800000 */
[----:B------:R-:W-:Y:S01]  /*0490*/  ISETP.NE.AND P3, PT, R4, RZ, PT ;  /* 0x000000ff0400720c */ /* 0x000fe20003f65270 */
[----:B------:R-:W-:-:S12]  /*04a0*/  @!P1 BRA `(.L_x_3) ;  /* 0x00000000006c9947 */ /* 0x000fd80003800000 */
[----:B------:R-:W1:Y:S01]  /*04b0*/  LDC.64 R12, c[0x0][0x390] ;  /* 0x0000e400ff0c7b82 */ /* 0x000e620000000a00 */
[----:B------:R-:W-:Y:S01]  /*04c0*/  IMAD R19, R8, R7, R0 ;  /* 0x0000000708137224 */ /* 0x000fe200078e0200 */
[CC--:B------:R-:W-:Y:S02]  /*04d0*/  IADD3 R15, PT, PT, R9.reuse, R8.reuse, RZ ;  /* 0x00000008090f7210 */ /* 0x0c0fe40007ffe0ff */
[----:B------:R-:W-:-:S04]  /*04e0*/  IADD3 R18, P4, PT, R9, R8, RZ ;  /* 0x0000000809127210 */ /* 0x000fc80007f9e0ff */
[----:B------:R-:W2:Y:S08]  /*04f0*/  LDC.64 R16, c[0x0][0x388] ;  /* 0x0000e200ff107b82 */ /* 0x000eb00000000a00 */
[----:B------:R-:W3:Y:S01]  /*0500*/  LDC.64 R10, c[0x0][0x388] ;  /* 0x0000e200ff0a7b82 */ /* 0x000ee20000000a00 */
[----:B-1----:R-:W-:Y:S01]  /*0510*/  IMAD.WIDE R12, R19, 0x4, R12 ;  /* 0x00000004130c7825 */ /* 0x002fe200078e020c */
[----:B------:R-:W-:-:S03]  /*0520*/  IADD3.X R19, PT, PT, RZ, RZ, RZ, P4, !PT ;  /* 0x000000ffff137210 */ /* 0x000fc600027fe4ff */
[----:B--2---:R-:W-:-:S04]  /*0530*/  IMAD.WIDE.U32 R16, R15, 0x4, R16 ;  /* 0x000000040f107825 */ /* 0x004fc800078e0010 */
[----:B------:R-:W-:Y:S02]  /*0540*/  IMAD.WIDE.U32 R14, R7, 0x4, R12 ;  /* 0x00000004070e7825 */ /* 0x000fe400078e000c */
[----:B0-----:R-:W2:Y:S01]  /*0550*/  LDG.E R17, desc[UR4][R16.64] ;  /* 0x0000000410117981 */ /* 0x001ea2000c1e1900 */
[----:B---3--:R-:W-:-:S03]  /*0560*/  LEA R10, P4, R18, R10, 0x2 ;  /* 0x0000000a120a7211 */ /* 0x008fc600078810ff */
[----:B------:R-:W2:Y:S01]  /*0570*/  LDG.E R12, desc[UR4][R12.64] ;  /* 0x000000040c0c7981 */ /* 0x000ea2000c1e1900 */
[----:B------:R-:W-:Y:S01]  /*0580*/  LEA.HI.X R11, R18, R11, R19, 0x2, P4 ;  /* 0x0000000b120b7211 */ /* 0x000fe200020f1413 */
[C---:B------:R-:W-:Y:S02]  /*0590*/  IMAD.WIDE.U32 R18, R7.reuse, 0x4, R14 ;  /* 0x0000000407127825 */ /* 0x040fe400078e000e */
[----:B------:R-:W3:Y:S04]  /*05a0*/  LDG.E R14, desc[UR4][R14.64] ;  /* 0x000000040e0e7981 */ /* 0x000ee8000c1e1900 */
[----:B------:R-:W3:Y:S01]  /*05b0*/  LDG.E R24, desc[UR4][R10.64+0x4] ;  /* 0x000004040a187981 */ /* 0x000ee2000c1e1900 */
[----:B------:R-:W-:-:S03]  /*05c0*/  IMAD.WIDE.U32 R22, R7, 0x4, R18 ;  /* 0x0000000407167825 */ /* 0x000fc600078e0012 */
[----:B------:R-:W4:Y:S04]  /*05d0*/  LDG.E R18, desc[UR4][R18.64] ;  /* 0x0000000412127981 */ /* 0x000f28000c1e1900 */
[----:B------:R-:W4:Y:S04]  /*05e0*/  LDG.E R26, desc[UR4][R10.64+0x8] ;  /* 0x000008040a1a7981 */ /* 0x000f28000c1e1900 */
[----:B------:R-:W5:Y:S04]  /*05f0*/  LDG.E R22, desc[UR4][R22.64] ;  /* 0x0000000416167981 */ /* 0x000f68000c1e1900 */
[----:B------:R-:W5:Y:S01]  /*0600*/  LDG.E R28, desc[UR4][R10.64+0xc] ;  /* 0x00000c040a1c7981 */ /* 0x000f62000c1e1900 */
[----:B------:R-:W-:Y:S01]  /*0610*/  IADD3 R8, PT, PT, R8, 0x4, RZ ;  /* 0x0000000408087810 */ /* 0x000fe20007ffe0ff */
[----:B--2---:R-:W-:-:S04]  /*0620*/  FFMA R17, R17, R12, R20 ;  /* 0x0000000c11117223 */ /* 0x004fc80000000014 */
[----:B---3--:R-:W-:-:S04]  /*0630*/  FFMA R17, R24, R14, R17 ;  /* 0x0000000e18117223 */ /* 0x008fc80000000011 */
[----:B----4-:R-:W-:-:S04]  /*0640*/  FFMA R17, R26, R18, R17 ;  /* 0x000000121a117223 */ /* 0x010fc80000000011 */
[----:B-----5:R-:W-:-:S07]  /*0650*/  FFMA R20, R28, R22, R17 ;  /* 0x000000161c147223 */ /* 0x020fce0000000011 */
.L_x_3:
[----:B------:R-:W-:Y:S05]  /*0660*/  @!P3 BRA `(.L_x_2) ;  /* 0x000000000078b947 */ /* 0x000fea0003800000 */
[----:B------:R-:W-:Y:S02]  /*0670*/  ISETP.NE.AND P4, PT, R4, 0x1, PT ;  /* 0x000000010400780c */ /* 0x000fe40003f85270 */
[----:B------:R-:W-:-:S11]  /*0680*/  LOP3.LUT P3, RZ, R7, 0x1, RZ, 0xc0, !PT ;  /* 0x0000000107ff7812 */ /* 0x000fd6000786c0ff */
[----:B------:R-:W1:Y:S01]  /*0690*/  @P4 LDC.64 R16, c[0x0][0x388] ;  /* 0x0000e200ff104b82 */ /* 0x000e620000000a00 */
[CC--:B------:R-:W-:Y:S02]  /*06a0*/  @P4 IADD3 R23, PT, PT, R9.reuse, R8.reuse, RZ ;  /* 0x0000000809174210 */ /* 0x0c0fe40007ffe0ff */
[----:B------:R-:W-:-:S04]  /*06b0*/  @P4 IADD3 R21, P5, PT, R9, R8, RZ ;  /* 0x0000000809154210 */ /* 0x000fc80007fbe0ff */
[----:B------:R-:W-:Y:S01]  /*06c0*/  @P4 IADD3.X R22, PT, PT, RZ, RZ, RZ, P5, !PT ;  /* 0x000000ffff164210 */ /* 0x000fe20002ffe4ff */
[----:B------:R-:W2:Y:S08]  /*06d0*/  @P4 LDC.64 R10, c[0x0][0x388] ;  /* 0x0000e200ff0a4b82 */ /* 0x000eb00000000a00 */
[----:B------:R-:W3:Y:S08]  /*06e0*/  @P4 LDC.64 R18, c[0x0][0x390] ;  /* 0x0000e400ff124b82 */ /* 0x000ef00000000a00 */
[----:B------:R-:W4:Y:S01]  /*06f0*/  @P3 LDC.64 R12, c[0x0][0x388] ;  /* 0x0000e200ff0c3b82 */ /* 0x000f220000000a00 */
[----:B-1----:R-:W-:-:S04]  /*0700*/  @P4 IMAD.WIDE.U32 R16, R23, 0x4, R16 ;  /* 0x0000000417104825 */ /* 0x002fc800078e0010 */
[C---:B------:R-:W-:Y:S01]  /*0710*/  @P4 IMAD R23, R8.reuse, R7, R0 ;  /* 0x0000000708174224 */ /* 0x040fe200078e0200 */
[----:B------:R-:W-:Y:S01]  /*0720*/  @P4 IADD3 R8, PT, PT, R8, 0x2, RZ ;  /* 0x0000000208084810 */ /* 0x000fe20007ffe0ff */
[----:B0-----:R-:W5:Y:S01]  /*0730*/  @P4 LDG.E R17, desc[UR4][R16.64] ;  /* 0x0000000410114981 */ /* 0x001f62000c1e1900 */
[----:B------:R-:W0:Y:S01]  /*0740*/  @P3 LDC.64 R14, c[0x0][0x390] ;  /* 0x0000e400ff0e3b82 */ /* 0x000e220000000a00 */
[----:B--2---:R-:W-:Y:S01]  /*0750*/  @P4 LEA R10, P5, R21, R10, 0x2 ;  /* 0x0000000a150a4211 */ /* 0x004fe200078a10ff */
[----:B---3--:R-:W-:-:S03]  /*0760*/  @P4 IMAD.WIDE R18, R23, 0x4, R18 ;  /* 0x0000000417124825 */ /* 0x008fc600078e0212 */
[----:B------:R-:W-:Y:S02]  /*0770*/  @P4 LEA.HI.X R11, R21, R11, R22, 0x2, P5 ;  /* 0x0000000b150b4211 */ /* 0x000fe400028f1416 */
[----:B------:R-:W-:Y:S01]  /*0780*/  @P3 IADD3 R21, PT, PT, R9, R8, RZ ;  /* 0x0000000809153210 */ /* 0x000fe20007ffe0ff */
[----:B------:R-:W-:Y:S02]  /*0790*/  @P3 IMAD R25, R8, R7, R0 ;  /* 0x0000000708193224 */ /* 0x000fe400078e0200 */
[----:B------:R-:W-:Y:S01]  /*07a0*/  @P4 IMAD.WIDE.U32 R22, R7, 0x4, R18 ;  /* 0x0000000407164825 */ /* 0x000fe200078e0012 */
[----:B------:R-:W5:Y:S03]  /*07b0*/  @P4 LDG.E R8, desc[UR4][R18.64] ;  /* 0x0000000412084981 */ /* 0x000f66000c1e1900 */
[----:B----4-:R-:W-:Y:S01]  /*07c0*/  @P3 IMAD.WIDE.U32 R12, R21, 0x4, R12 ;  /* 0x00000004150c3825 */ /* 0x010fe200078e000c */
[----:B------:R-:W2:Y:S04]  /*07d0*/  @P4 LDG.E R11, desc[UR4][R10.64+0x4] ;  /* 0x000004040a0b4981 */ /* 0x000ea8000c1e1900 */
[----:B------:R-:W2:Y:S01]  /*07e0*/  @P4 LDG.E R22, desc[UR4][R22.64] ;  /* 0x0000000416164981 */ /* 0x000ea2000c1e1900 */
[----:B0-----:R-:W-:-:S03]  /*07f0*/  @P3 IMAD.WIDE R14, R25, 0x4, R14 ;  /* 0x00000004190e3825 */ /* 0x001fc600078e020e */
[----:B------:R-:W3:Y:S04]  /*0800*/  @P3 LDG.E R13, desc[UR4][R12.64] ;  /* 0x000000040c0d3981 */ /* 0x000ee8000c1e1900 */
[----:B------:R-:W3:Y:S01]  /*0810*/  @P3 LDG.E R14, desc[UR4][R14.64] ;  /* 0x000000040e0e3981 */ /* 0x000ee2000c1e1900 */
[----:B-----5:R-:W-:-:S04]  /*0820*/  @P4 FFMA R8, R17, R8, R20 ;  /* 0x0000000811084223 */ /* 0x020fc80000000014 */
[----:B--2---:R-:W-:-:S04]  /*0830*/  @P4 FFMA R20, R11, R22, R8 ;  /* 0x000000160b144223 */ /* 0x004fc80000000008 */
[----:B---3--:R-:W-:-:S07]  /*0840*/  @P3 FFMA R20, R13, R14, R20 ;  /* 0x0000000e0d143223 */ /* 0x008fce0000000014 */
.L_x_2:
[----:B------:R-:W1:Y:S01]  /*0850*/  LDC.64 R10, c[0x0][0x398] ;  /* 0x0000e600ff0a7b82 */ /* 0x000e620000000a00 */
[----:B------:R-:W-:-:S05]  /*0860*/  IADD3 R9, PT, PT, R0, R9, RZ ;  /* 0x0000000900097210 */ /* 0x000fca0007ffe0ff */
[----:B-1----:R-:W-:-:S05]  /*0870*/  IMAD.WIDE R8, R9, 0x4, R10 ;  /* 0x0000000409087825 */ /* 0x002fca00078e020a */
[----:B0-----:R1:W-:Y:S01]  /*0880*/  STG.E desc[UR4][R8.64], R20 ;  /* 0x0000001408007986 */ /* 0x0013e2000c101904 */
[----:B------:R-:W-:Y:S05]  /*0890*/  @P2 BRA `(.L_x_4) ;  /* 0xfffffff800242947 */ /* 0x000fea000383ffff */
[----:B------:R-:W-:Y:S05]  /*08a0*/  EXIT ;  /* 0x000000000000794d */ /* 0x000fea0003800000 */
.L_x_5:
[----:B------:R-:W-:-:S00]  /*08b0*/  BRA `(.L_x_5) ;  /* 0xfffffffc00fc7947 */ /* 0x000fc0000383ffff */
[----:B------:R-:W-:-:S00]  /*08c0*/  NOP ;  /* 0x0000000000007918 */ /* 0x000fc00000000000 */
        /* <DEDUP_REMOVED lines=11> */
.L_x_6:


//--------------------- .nv.shared.reserved.0     --------------------------
	.section	.nv.shared.reserved.0,"aw",@nobits
	.weak		__nv_reservedSMEM_offset_0_alias
	.size		__nv_reservedSMEM_offset_0_alias, 0, 64
	.other		__nv_reservedSMEM_offset_0_alias,@"STO_CUDA_RESERVED_SHARED STV_DEFAULT"
__nv_reservedSMEM_offset_0_alias:
	.zero		0
	.zero		64


//--------------------- .nv.constant0._Z16matrixMul_kerneliPfS_S_ --------------------------
	.section	.nv.constant0._Z16matrixMul_kerneliPfS_S_,"a",@progbits
	.sectionflags	@""
	.align	4
.nv.constant0._Z16matrixMul_kerneliPfS_S_:
	.zero		928


//--------------------- SYMBOLS --------------------------

	.type		.nv.reservedSmem.offset0,@object
	.size		.nv.reservedSmem.offset0,0x4
